	.headerflags	@"EF_CUDA_TEXMODE_UNIFIED EF_CUDA_64BIT_ADDRESS EF_CUDA_SM86 EF_CUDA_VIRTUAL_SM(EF_CUDA_SM86)"
	.elftype	@"ET_EXEC"


//--------------------- .nv.info                  --------------------------
	.section	.nv.info,"",@"SHT_CUDA_INFO"
	.align	4


	//----- nvinfo : EIATTR_REGCOUNT
	.align		4
        /*0000*/ 	.byte	0x04, 0x2f
        /*0002*/ 	.short	(.L_1 - .L_0)
	.align		4
.L_0:
        /*0004*/ 	.word	index@(triton_mm)
        /*0008*/ 	.word	0x00000070


	//----- nvinfo : EIATTR_MIN_STACK_SIZE
	.align		4
.L_1:
        /*000c*/ 	.byte	0x04, 0x12
        /*000e*/ 	.short	(.L_3 - .L_2)
	.align		4
.L_2:
        /*0010*/ 	.word	index@(triton_mm)
        /*0014*/ 	.word	0x00000000


	//----- nvinfo : EIATTR_FRAME_SIZE
	.align		4
.L_3:
        /*0018*/ 	.byte	0x04, 0x11
        /*001a*/ 	.short	(.L_5 - .L_4)
	.align		4
.L_4:
        /*001c*/ 	.word	index@(triton_mm)
        /*0020*/ 	.word	0x00000000


	//----- nvinfo : EIATTR_MIN_STACK_SIZE
	.align		4
.L_5:
        /*0024*/ 	.byte	0x04, 0x12
        /*0026*/ 	.short	(.L_7 - .L_6)
	.align		4
.L_6:
        /*0028*/ 	.word	index@(triton_mm)
        /*002c*/ 	.word	0x00000000
.L_7:


//--------------------- .nv.info.triton_mm        --------------------------
	.section	.nv.info.triton_mm,"",@"SHT_CUDA_INFO"
	.sectionflags	@""
	.align	4


	//----- nvinfo : EIATTR_CUDA_API_VERSION
	.align		4
        /*0000*/ 	.byte	0x04, 0x37
        /*0002*/ 	.short	(.L_9 - .L_8)
.L_8:
        /*0004*/ 	.word	0x0000007c


	//----- nvinfo : EIATTR_SW2861232_WAR
	.align		4
.L_9:
        /*0008*/ 	.byte	0x01, 0x35
	.zero		2


	//----- nvinfo : EIATTR_PARAM_CBANK
	.align		4
        /*000c*/ 	.byte	0x04, 0x0a
        /*000e*/ 	.short	(.L_11 - .L_10)
	.align		4
.L_10:
        /*0010*/ 	.word	index@(.nv.constant0.triton_mm)
        /*0014*/ 	.short	0x0160
        /*0016*/ 	.short	0x0020


	//----- nvinfo : EIATTR_CBANK_PARAM_SIZE
	.align		4
.L_11:
        /*0018*/ 	.byte	0x03, 0x19
        /*001a*/ 	.short	0x0020


	//----- nvinfo : EIATTR_KPARAM_INFO
	.align		4
        /*001c*/ 	.byte	0x04, 0x17
        /*001e*/ 	.short	(.L_13 - .L_12)
.L_12:
        /*0020*/ 	.word	0x00000000
        /*0024*/ 	.short	0x0003
        /*0026*/ 	.short	0x0018
        /*0028*/ 	.byte	0x00, 0xf4, 0x21, 0x00


	//----- nvinfo : EIATTR_KPARAM_INFO
	.align		4
.L_13:
        /*002c*/ 	.byte	0x04, 0x17
        /*002e*/ 	.short	(.L_15 - .L_14)
.L_14:
        /*0030*/ 	.word	0x00000000
        /*0034*/ 	.short	0x0002
        /*0036*/ 	.short	0x0010
        /*0038*/ 	.byte	0x00, 0xf4, 0x21, 0x00


	//----- nvinfo : EIATTR_KPARAM_INFO
	.align		4
.L_15:
        /*003c*/ 	.byte	0x04, 0x17
        /*003e*/ 	.short	(.L_17 - .L_16)
.L_16:
        /*0040*/ 	.word	0x00000000
        /*0044*/ 	.short	0x0001
        /*0046*/ 	.short	0x0008
        /*0048*/ 	.byte	0x00, 0xf4, 0x21, 0x00


	//----- nvinfo : EIATTR_KPARAM_INFO
	.align		4
.L_17:
        /*004c*/ 	.byte	0x04, 0x17
        /*004e*/ 	.short	(.L_19 - .L_18)
.L_18:
        /*0050*/ 	.word	0x00000000
        /*0054*/ 	.short	0x0000
        /*0056*/ 	.short	0x0000
        /*0058*/ 	.byte	0x00, 0xf4, 0x21, 0x00


	//----- nvinfo : EIATTR_MAXREG_COUNT
	.align		4
.L_19:
        /*005c*/ 	.byte	0x03, 0x1b
        /*005e*/ 	.short	0x00ff


	//----- nvinfo : EIATTR_EXIT_INSTR_OFFSETS
	.align		4
        /*0060*/ 	.byte	0x04, 0x1c
        /*0062*/ 	.short	(.L_21 - .L_20)


	//   ....[0]....
.L_20:
        /*0064*/ 	.word	0x000015c0


	//   ....[1]....
        /*0068*/ 	.word	0x00001610


	//----- nvinfo : EIATTR_REQNTID
	.align		4
.L_21:
        /*006c*/ 	.byte	0x04, 0x10
        /*006e*/ 	.short	(.L_23 - .L_22)
.L_22:
        /*0070*/ 	.word	0x00000100
        /*0074*/ 	.word	0x00000001
        /*0078*/ 	.word	0x00000001
.L_23:


//--------------------- .nv.callgraph             --------------------------
	.section	.nv.callgraph,"",@"SHT_CUDA_CALLGRAPH"
	.align	4
	.sectionentsize	8
	.align		4
        /*0000*/ 	.word	0x00000000
	.align		4
        /*0004*/ 	.word	0xffffffff
	.align		4
        /*0008*/ 	.word	0x00000000
	.align		4
        /*000c*/ 	.word	0xfffffffe
	.align		4
        /*0010*/ 	.word	0x00000000
	.align		4
        /*0014*/ 	.word	0xfffffffd
	.align		4
        /*0018*/ 	.word	0x00000000
	.align		4
        /*001c*/ 	.word	0xfffffffc


//--------------------- .nv.rel.action            --------------------------
	.section	.nv.rel.action,"",@"SHT_CUDA_RELOCINFO"
	.align	8
	.sectionentsize	8
        /*0000*/ 	.byte	0x73, 0x00, 0x00, 0x00, 0x00, 0x00, 0x00, 0x00, 0x00, 0x00, 0x00, 0x11, 0x25, 0x00, 0x05, 0x36


//--------------------- .nv.constant0.triton_mm   --------------------------
	.section	.nv.constant0.triton_mm,"a",@progbits
	.sectionflags	@""
	.align	4
.nv.constant0.triton_mm:
	.zero		384


//--------------------- .text.triton_mm           --------------------------
	.section	.text.triton_mm,"ax",@progbits
	.sectionflags	@"SHF_BARRIERS=1"
	.sectioninfo	@"SHI_REGISTERS=112"
	.align	128
        .global         triton_mm
        .type           triton_mm,@function
        .size           triton_mm,(.L_x_2 - triton_mm)
        .other          triton_mm,@"STO_CUDA_ENTRY STV_DEFAULT"
triton_mm:
.text.triton_mm:
[----:B------:R-:W-:Y:S02]  /*0000*/  IMAD.MOV.U32 R1, RZ, RZ, c[0x0][0x28] ;  /* 0x00000a00ff017624 */ /* 0x000fe400078e00ff */
[----:B------:R-:W1:Y:S01]  /*0010*/  S2R R9, SR_CTAID.X ;  /* 0x0000000000097919 */ /* 0x000e620000002500 */
[----:B------:R-:W-:Y:S01]  /*0020*/  IMAD.MOV.U32 R5, RZ, RZ, -0x8 ;  /* 0xfffffff8ff057424 */ /* 0x000fe200078e00ff */
[----:B------:R-:W-:Y:S01]  /*0030*/  ULDC.64 UR4, c[0x0][0x118] ;  /* 0x0000460000047ab9 */ /* 0x000fe20000000a00 */
[----:B------:R-:W-:Y:S01]  /*0040*/  IMAD.MOV.U32 R100, RZ, RZ, -0x1 ;  /* 0xffffffffff647424 */ /* 0x000fe200078e00ff */
[----:B------:R-:W-:Y:S01]  /*0050*/  CS2R R52, SRZ ;  /* 0x0000000000347805 */ /* 0x000fe2000001ff00 */
[----:B------:R-:W-:Y:S01]  /*0060*/  IMAD.MOV.U32 R107, RZ, RZ, 0x20 ;  /* 0x00000020ff6b7424 */ /* 0x000fe200078e00ff */
[----:B------:R-:W-:Y:S01]  /*0070*/  CS2R R54, SRZ ;  /* 0x0000000000367805 */ /* 0x000fe2000001ff00 */
[----:B------:R-:W-:Y:S01]  /*0080*/  IMAD.MOV.U32 R109, RZ, RZ, RZ ;  /* 0x000000ffff6d7224 */ /* 0x000fe200078e00ff */
[----:B------:R-:W-:Y:S01]  /*0090*/  CS2R R56, SRZ ;  /* 0x0000000000387805 */ /* 0x000fe2000001ff00 */
        /* <DEDUP_REMOVED lines=15> */
[C---:B-1----:R-:W-:Y:S01]  /*0190*/  IMAD.HI R0, R9.reuse, 0x2aaaaaab, RZ ;  /* 0x2aaaaaab09007827 */ /* 0x042fe200078e02ff */
[----:B------:R-:W-:Y:S01]  /*01a0*/  IABS R8, R9 ;  /* 0x0000000900087213 */ /* 0x000fe20000000000 */
[----:B------:R-:W-:Y:S01]  /*01b0*/  CS2R R20, SRZ ;  /* 0x0000000000147805 */ /* 0x000fe2000001ff00 */
[----:B------:R-:W-:Y:S01]  /*01c0*/  ISETP.GE.AND P2, PT, R9, RZ, PT ;  /* 0x000000ff0900720c */ /* 0x000fe20003f46270 */
[----:B------:R-:W-:Y:S01]  /*01d0*/  CS2R R22, SRZ ;  /* 0x0000000000167805 */ /* 0x000fe2000001ff00 */
[----:B------:R-:W-:Y:S01]  /*01e0*/  SHF.R.U32.HI R3, RZ, 0x1f, R0 ;  /* 0x0000001fff037819 */ /* 0x000fe20000011600 */
[----:B------:R-:W-:Y:S01]  /*01f0*/  CS2R R32, SRZ ;  /* 0x0000000000207805 */ /* 0x000fe2000001ff00 */
[----:B------:R-:W-:Y:S01]  /*0200*/  CS2R R34, SRZ ;  /* 0x0000000000227805 */ /* 0x000fe2000001ff00 */
[----:B------:R-:W-:Y:S01]  /*0210*/  CS2R R16, SRZ ;  /* 0x0000000000107805 */ /* 0x000fe2000001ff00 */
[----:B------:R-:W-:Y:S01]  /*0220*/  LEA.HI.SX32 R4, R0, R3, 0x1b ;  /* 0x0000000300047211 */ /* 0x000fe200078fdaff */
[----:B------:R-:W-:Y:S01]  /*0230*/  CS2R R18, SRZ ;  /* 0x0000000000127805 */ /* 0x000fe2000001ff00 */
[----:B------:R-:W-:Y:S01]  /*0240*/  CS2R R24, SRZ ;  /* 0x0000000000187805 */ /* 0x000fe2000001ff00 */
[----:B------:R-:W-:-:S02]  /*0250*/  CS2R R26, SRZ ;  /* 0x00000000001a7805 */ /* 0x000fc4000001ff00 */
[----:B------:R-:W-:-:S05]  /*0260*/  IMAD R0, R4, R5, 0x21 ;  /* 0x0000002104007424 */ /* 0x000fca00078e0205 */
[----:B------:R-:W-:-:S04]  /*0270*/  IMNMX R5, R0, 0x8, PT ;  /* 0x0000000800057817 */ /* 0x000fc80003800200 */
[-C--:B------:R-:W-:Y:S02]  /*0280*/  IABS R11, R5.reuse ;  /* 0x00000005000b7213 */ /* 0x080fe40000000000 */
[----:B------:R-:W-:Y:S02]  /*0290*/  IABS R10, R5 ;  /* 0x00000005000a7213 */ /* 0x000fe40000000000 */
[----:B------:R-:W1:Y:S08]  /*02a0*/  I2F.RP R0, R11 ;  /* 0x0000000b00007306 */ /* 0x000e700000209400 */
[----:B-1----:R-:W1:Y:S02]  /*02b0*/  MUFU.RCP R0, R0 ;  /* 0x0000000000007308 */ /* 0x002e640000001000 */
[----:B-1----:R-:W-:-:S06]  /*02c0*/  IADD3 R2, R0, 0xffffffe, RZ ;  /* 0x0ffffffe00027810 */ /* 0x002fcc0007ffe0ff */
[----:B------:R1:W2:Y:S02]  /*02d0*/  F2I.FTZ.U32.TRUNC.NTZ R3, R2 ;  /* 0x0000000200037305 */ /* 0x0002a4000021f000 */
[----:B-1----:R-:W-:Y:S02]  /*02e0*/  IMAD.MOV.U32 R2, RZ, RZ, RZ ;  /* 0x000000ffff027224 */ /* 0x002fe400078e00ff */
[----:B--2---:R-:W-:-:S04]  /*02f0*/  IMAD.MOV R6, RZ, RZ, -R3 ;  /* 0x000000ffff067224 */ /* 0x004fc800078e0a03 */
[----:B------:R-:W-:Y:S02]  /*0300*/  IMAD R7, R6, R11, RZ ;  /* 0x0000000b06077224 */ /* 0x000fe400078e02ff */
[----:B------:R-:W-:Y:S02]  /*0310*/  IMAD R6, R4, -0xc0, R9 ;  /* 0xffffff4004067824 */ /* 0x000fe400078e0209 */
[----:B------:R-:W-:-:S03]  /*0320*/  IMAD.HI.U32 R3, R3, R7, R2 ;  /* 0x0000000703037227 */ /* 0x000fc600078e0002 */
[----:B------:R-:W-:Y:S01]  /*0330*/  IABS R0, R6 ;  /* 0x0000000600007213 */ /* 0x000fe20000000000 */
[----:B------:R-:W-:Y:S01]  /*0340*/  IMAD.MOV.U32 R7, RZ, RZ, R8 ;  /* 0x000000ffff077224 */ /* 0x000fe200078e0008 */
[----:B------:R-:W-:Y:S01]  /*0350*/  LOP3.LUT R6, R6, R5, RZ, 0x3c, !PT ;  /* 0x0000000506067212 */ /* 0x000fe200078e3cff */
[----:B------:R-:W-:Y:S02]  /*0360*/  IMAD.MOV R8, RZ, RZ, -R10 ;  /* 0x000000ffff087224 */ /* 0x000fe400078e0a0a */
[----:B------:R-:W-:Y:S01]  /*0370*/  IMAD.MOV.U32 R10, RZ, RZ, R0 ;  /* 0x000000ffff0a7224 */ /* 0x000fe200078e0000 */
[----:B------:R-:W-:Y:S01]  /*0380*/  ISETP.GE.AND P4, PT, R6, RZ, PT ;  /* 0x000000ff0600720c */ /* 0x000fe20003f86270 */
[----:B------:R-:W-:-:S04]  /*0390*/  IMAD.HI.U32 R0, R3, R7, RZ ;  /* 0x0000000703007227 */ /* 0x000fc800078e00ff */
[----:B------:R-:W-:-:S04]  /*03a0*/  IMAD.HI.U32 R3, R3, R10, RZ ;  /* 0x0000000a03037227 */ /* 0x000fc800078e00ff */
[-C--:B------:R-:W-:Y:S02]  /*03b0*/  IMAD R2, R0, R8.reuse, R7 ;  /* 0x0000000800027224 */ /* 0x080fe400078e0207 */
[----:B------:R-:W-:Y:S01]  /*03c0*/  IMAD R7, R3, R8, R10 ;  /* 0x0000000803077224 */ /* 0x000fe200078e020a */
[----:B------:R-:W1:Y:S02]  /*03d0*/  S2R R0, SR_TID.X ;  /* 0x0000000000007919 */ /* 0x000e640000002100 */
[C---:B------:R-:W-:Y:S02]  /*03e0*/  ISETP.GT.U32.AND P0, PT, R11.reuse, R2, PT ;  /* 0x000000020b00720c */ /* 0x040fe40003f04070 */
[----:B------:R-:W-:-:S11]  /*03f0*/  ISETP.GT.U32.AND P3, PT, R11, R7, PT ;  /* 0x000000070b00720c */ /* 0x000fd60003f64070 */
[--C-:B------:R-:W-:Y:S02]  /*0400*/  @!P0 IMAD.IADD R2, R2, 0x1, -R11.reuse ;  /* 0x0000000102028824 */ /* 0x100fe400078e0a0b */
[----:B------:R-:W-:Y:S01]  /*0410*/  @!P3 IMAD.IADD R7, R7, 0x1, -R11 ;  /* 0x000000010707b824 */ /* 0x000fe200078e0a0b */
[----:B------:R-:W-:Y:S02]  /*0420*/  @!P3 IADD3 R3, R3, 0x1, RZ ;  /* 0x000000010303b810 */ /* 0x000fe40007ffe0ff */
[----:B------:R-:W-:Y:S02]  /*0430*/  ISETP.GT.U32.AND P1, PT, R11, R2, PT ;  /* 0x000000020b00720c */ /* 0x000fe40003f24070 */
[----:B------:R-:W-:Y:S02]  /*0440*/  ISETP.GE.U32.AND P0, PT, R7, R11, PT ;  /* 0x0000000b0700720c */ /* 0x000fe40003f06070 */
[----:B-1----:R-:W-:Y:S01]  /*0450*/  SHF.R.U32.HI R89, RZ, 0x1, R0 ;  /* 0x00000001ff597819 */ /* 0x002fe20000011600 */
[C---:B------:R-:W-:Y:S01]  /*0460*/  IMAD.SHL.U32 R8, R0.reuse, 0x10, RZ ;  /* 0x0000001000087824 */ /* 0x040fe200078e00ff */
[C---:B------:R-:W-:Y:S01]  /*0470*/  LOP3.LUT R88, R0.reuse, 0x80, RZ, 0xc0, !PT ;  /* 0x0000008000587812 */ /* 0x040fe200078ec0ff */
[----:B------:R-:W-:Y:S01]  /*0480*/  IMAD.SHL.U32 R90, R0, 0x4, RZ ;  /* 0x00000004005a7824 */ /* 0x000fe200078e00ff */
[----:B------:R-:W-:-:S02]  /*0490*/  SGXT.U32 R89, R89, 0x7 ;  /* 0x000000075959781a */ /* 0x000fc40000000000 */
[----:B------:R-:W-:Y:S02]  /*04a0*/  LOP3.LUT R12, R8, 0x10, RZ, 0xc0, !PT ;  /* 0x00000010080c7812 */ /* 0x000fe400078ec0ff */
[----:B------:R-:W-:Y:S01]  /*04b0*/  SHF.R.U32.HI R91, RZ, 0x2, R0 ;  /* 0x00000002ff5b7819 */ /* 0x000fe20000011600 */
[----:B------:R-:W-:Y:S01]  /*04c0*/  @!P1 IMAD.IADD R2, R2, 0x1, -R11 ;  /* 0x0000000102029824 */ /* 0x000fe200078e0a0b */
[----:B------:R-:W-:Y:S02]  /*04d0*/  LOP3.LUT R96, R0, 0x10, RZ, 0xc0, !PT ;  /* 0x0000001000607812 */ /* 0x000fe400078ec0ff */
[----:B------:R-:W-:Y:S01]  /*04e0*/  @P0 IADD3 R3, R3, 0x1, RZ ;  /* 0x0000000103030810 */ /* 0x000fe20007ffe0ff */
[----:B------:R-:W-:Y:S01]  /*04f0*/  @!P2 IMAD.MOV R2, RZ, RZ, -R2 ;  /* 0x000000ffff02a224 */ /* 0x000fe200078e0a02 */
[----:B------:R-:W-:Y:S02]  /*0500*/  ISETP.NE.AND P0, PT, R5, RZ, PT ;  /* 0x000000ff0500720c */ /* 0x000fe40003f05270 */
[----:B------:R-:W-:Y:S01]  /*0510*/  LOP3.LUT R5, RZ, R5, RZ, 0x33, !PT ;  /* 0x00000005ff057212 */ /* 0x000fe200078e33ff */
[----:B------:R-:W-:Y:S01]  /*0520*/  IMAD.MOV.U32 R6, RZ, RZ, R3 ;  /* 0x000000ffff067224 */ /* 0x000fe200078e0003 */
[----:B------:R-:W-:-:S02]  /*0530*/  LOP3.LUT R91, R91, 0x18, RZ, 0xc0, !PT ;  /* 0x000000185b5b7812 */ /* 0x000fc400078ec0ff */
[----:B------:R-:W-:Y:S01]  /*0540*/  SEL R3, R5, R2, !P0 ;  /* 0x0000000205037207 */ /* 0x000fe20004000000 */
[----:B------:R-:W-:-:S04]  /*0550*/  @!P4 IMAD.MOV R6, RZ, RZ, -R6 ;  /* 0x000000ffff06c224 */ /* 0x000fc800078e0a06 */
[----:B------:R-:W-:Y:S01]  /*0560*/  IMAD R2, R4, 0x8, R3 ;  /* 0x0000000804027824 */ /* 0x000fe200078e0203 */
[----:B------:R-:W-:-:S03]  /*0570*/  SEL R5, R5, R6, !P0 ;  /* 0x0000000605057207 */ /* 0x000fc60004000000 */
[----:B------:R-:W-:Y:S02]  /*0580*/  IMAD.SHL.U32 R2, R2, 0x80, RZ ;  /* 0x0000008002027824 */ /* 0x000fe400078e00ff */
[----:B------:R-:W-:Y:S01]  /*0590*/  IMAD.SHL.U32 R3, R5, 0x80, RZ ;  /* 0x0000008005037824 */ /* 0x000fe200078e00ff */
[----:B------:R-:W-:Y:S02]  /*05a0*/  LOP3.LUT R5, R0, 0x8, RZ, 0xc0, !PT ;  /* 0x0000000800057812 */ /* 0x000fe400078ec0ff */
[-C--:B------:R-:W-:Y:S02]  /*05b0*/  LOP3.LUT R4, R2, R89.reuse, RZ, 0xfc, !PT ;  /* 0x0000005902047212 */ /* 0x080fe400078efcff */
[----:B------:R-:W-:Y:S01]  /*05c0*/  LOP3.LUT R6, R3, R89, RZ, 0xfc, !PT ;  /* 0x0000005903067212 */ /* 0x000fe200078efcff */
[C---:B------:R-:W-:Y:S01]  /*05d0*/  IMAD.SHL.U32 R11, R5.reuse, 0x2, RZ ;  /* 0x00000002050b7824 */ /* 0x040fe200078e00ff */
[----:B------:R-:W-:Y:S01]  /*05e0*/  LOP3.LUT R5, R5, 0x7, R0, 0xf8, !PT ;  /* 0x0000000705057812 */ /* 0x000fe200078ef800 */
[----:B------:R-:W-:-:S03]  /*05f0*/  IMAD.HI R7, R4, 0x7f807f81, RZ ;  /* 0x7f807f8104077827 */ /* 0x000fc600078e02ff */
[----:B------:R-:W-:Y:S01]  /*0600*/  LOP3.LUT R14, R12, R11, RZ, 0x3c, !PT ;  /* 0x0000000b0c0e7212 */ /* 0x000fe200078e3cff */
[----:B------:R-:W-:Y:S01]  /*0610*/  IMAD.HI R9, R6, 0x2aaaaaab, RZ ;  /* 0x2aaaaaab06097827 */ /* 0x000fe200078e02ff */
[----:B------:R-:W-:Y:S02]  /*0620*/  SHF.R.U32.HI R8, RZ, 0x1f, R7 ;  /* 0x0000001fff087819 */ /* 0x000fe40000011607 */
[----:B------:R-:W-:Y:S01]  /*0630*/  LOP3.LUT R11, R11, 0x10, R90, 0x78, !PT ;  /* 0x000000100b0b7812 */ /* 0x000fe200078e785a */
[----:B------:R-:W-:Y:S01]  /*0640*/  IMAD R89, R89, 0x20, R14 ;  /* 0x0000002059597824 */ /* 0x000fe200078e020e */
[----:B------:R-:W-:Y:S01]  /*0650*/  SHF.R.U32.HI R10, RZ, 0x1f, R9 ;  /* 0x0000001fff0a7819 */ /* 0x000fe20000011609 */
[----:B------:R-:W-:Y:S01]  /*0660*/  CS2R R14, SRZ ;  /* 0x00000000000e7805 */ /* 0x000fe2000001ff00 */
[----:B------:R-:W-:Y:S02]  /*0670*/  LEA.HI.SX32 R7, R7, R8, 0x15 ;  /* 0x0000000807077211 */ /* 0x000fe400078faaff */
[----:B------:R-:W-:-:S03]  /*0680*/  LEA.HI R9, R9, R10, RZ, 0x17 ;  /* 0x0000000a09097211 */ /* 0x000fc600078fb8ff */
[----:B------:R-:W-:Y:S01]  /*0690*/  IMAD R7, R7, -0x1010, R4 ;  /* 0xffffeff007077824 */ /* 0x000fe200078e0204 */
[----:B------:R-:W-:Y:S01]  /*06a0*/  LOP3.LUT R4, R0, 0x10, R90, 0x48, !PT ;  /* 0x0000001000047812 */ /* 0x000fe200078e485a */
[----:B------:R-:W-:Y:S01]  /*06b0*/  IMAD R9, R9, -0xc00, R6 ;  /* 0xfffff40009097824 */ /* 0x000fe200078e0206 */
[----:B------:R-:W-:Y:S01]  /*06c0*/  SHF.R.U32.HI R6, RZ, 0x3, R88 ;  /* 0x00000003ff067819 */ /* 0x000fe20000011658 */
[--C-:B------:R-:W-:Y:S02]  /*06d0*/  IMAD R7, R7, 0x3c00, R12.reuse ;  /* 0x00003c0007077824 */ /* 0x100fe400078e020c */
[----:B------:R-:W-:Y:S01]  /*06e0*/  IMAD R9, R9, 0x3c00, R12 ;  /* 0x00003c0009097824 */ /* 0x000fe200078e020c */
[----:B------:R-:W-:Y:S02]  /*06f0*/  LOP3.LUT R13, R5, R6, RZ, 0xfc, !PT ;  /* 0x00000006050d7212 */ /* 0x000fe400078efcff */
[----:B------:R-:W-:Y:S02]  /*0700*/  IADD3 R86, P0, R7, c[0x0][0x160], RZ ;  /* 0x0000580007567a10 */ /* 0x000fe40007f1e0ff */
[----:B------:R-:W-:Y:S01]  /*0710*/  IADD3 R84, P1, R9, c[0x0][0x168], RZ ;  /* 0x00005a0009547a10 */ /* 0x000fe20007f3e0ff */
[----:B------:R-:W-:Y:S01]  /*0720*/  IMAD R98, R13, 0x20, R4 ;  /* 0x000000200d627824 */ /* 0x000fe200078e0204 */
[----:B------:R-:W-:Y:S01]  /*0730*/  LEA.HI.X.SX32 R87, R7, c[0x0][0x164], 0x1, P0 ;  /* 0x0000590007577a11 */ /* 0x000fe200000f0eff */
[----:B------:R-:W-:Y:S01]  /*0740*/  CS2R R12, SRZ ;  /* 0x00000000000c7805 */ /* 0x000fe2000001ff00 */
[----:B------:R-:W-:-:S02]  /*0750*/  LEA.HI.X.SX32 R85, R9, c[0x0][0x16c], 0x1, P1 ;  /* 0x00005b0009557a11 */ /* 0x000fc400008f0eff */
[--C-:B------:R-:W-:Y:S01]  /*0760*/  LOP3.LUT R5, R6, 0xf, R0.reuse, 0xf8, !PT ;  /* 0x0000000f06057812 */ /* 0x100fe200078ef800 */
[----:B------:R1:W-:Y:S01]  /*0770*/  LDGSTS.E.BYPASS.128 [R89], [R86.64] ;  /* 0x0000000056597fae */ /* 0x0003e2000b901c44 */
[----:B------:R-:W-:Y:S01]  /*0780*/  LOP3.LUT R6, R91, 0x7, R0, 0xf8, !PT ;  /* 0x000000075b067812 */ /* 0x000fe200078ef800 */
[----:B------:R-:W-:Y:S02]  /*0790*/  CS2R R8, SRZ ;  /* 0x0000000000087805 */ /* 0x000fe4000001ff00 */
[----:B------:R-:W0:Y:S01]  /*07a0*/  LDGDEPBAR ;  /* 0x00000000000079af */ /* 0x000e220000000000 */
[----:B------:R-:W-:Y:S02]  /*07b0*/  IMAD R97, R5, 0x20, R4 ;  /* 0x0000002005617824 */ /* 0x000fe400078e0204 */
[----:B------:R-:W-:Y:S01]  /*07c0*/  IMAD R99, R6, 0x20, R11 ;  /* 0x0000002006637824 */ /* 0x000fe200078e020b */
[----:B------:R1:W-:Y:S01]  /*07d0*/  LDGSTS.E.BYPASS.128 [R89+0x1000], [R84.64] ;  /* 0x0100000054597fae */ /* 0x0003e2000b901c44 */
[----:B------:R-:W-:Y:S01]  /*07e0*/  CS2R R4, SRZ ;  /* 0x0000000000047805 */ /* 0x000fe2000001ff00 */
[----:B------:R-:W-:Y:S01]  /*07f0*/  CS2R R6, SRZ ;  /* 0x0000000000067805 */ /* 0x000fe2000001ff00 */
[----:B------:R-:W-:Y:S01]  /*0800*/  CS2R R10, SRZ ;  /* 0x00000000000a7805 */ /* 0x000fe2000001ff00 */
[----:B------:R-:W0:Y:S04]  /*0810*/  LDGDEPBAR ;  /* 0x00000000000079af */ /* 0x000e280000000000 */
.L_x_0:
[----:B------:R-:W-:-:S04]  /*0820*/  DEPBAR.LE SB0, 0x0 ;  /* 0x000080000000791a */ /* 0x000fc80000000000 */
[----:B------:R-:W-:Y:S01]  /*0830*/  BAR.SYNC.DEFER_BLOCKING 0x0 ;  /* 0x0000000000007b1d */ /* 0x000fe20000010000 */
[C---:B------:R-:W-:Y:S02]  /*0840*/  ISETP.GT.U32.AND P0, PT, R100.reuse, 0x7ffffffe, PT ;  /* 0x7ffffffe6400780c */ /* 0x040fe40003f04070 */
[----:B------:R-:W-:-:S04]  /*0850*/  IADD3 R100, R100, 0x1, RZ ;  /* 0x0000000164647810 */ /* 0x000fc80007ffe0ff */
[----:B------:R-:W-:Y:S02]  /*0860*/  SEL R100, R100, RZ, P0 ;  /* 0x000000ff64647207 */ /* 0x000fe40000000000 */
[----:B------:R-:W-:-:S03]  /*0870*/  ISETP.NE.U32.AND P0, PT, R107, 0x3c00, PT ;  /* 0x00003c006b00780c */ /* 0x000fc60003f05070 */
[C---:B------:R-:W-:Y:S01]  /*0880*/  IMAD R68, R100.reuse, 0x1000, R97 ;  /* 0x0000100064447824 */ /* 0x040fe200078e0261 */
[----:B------:R-:W-:Y:S01]  /*0890*/  ISETP.NE.AND.EX P0, PT, R109, RZ, PT, P0 ;  /* 0x000000ff6d00720c */ /* 0x000fe20003f05300 */
[C---:B------:R-:W-:Y:S02]  /*08a0*/  IMAD R101, R100.reuse, 0x1000, R99 ;  /* 0x0000100064657824 */ /* 0x040fe400078e0263 */
[----:B------:R-:W-:-:S03]  /*08b0*/  IMAD R106, R100, 0x1000, R98 ;  /* 0x00001000646a7824 */ /* 0x000fc600078e0262 */
[----:B------:R-:W-:Y:S04]  /*08c0*/  LDSM.16.M88.2 R92, [R101+0x1000] ;  /* 0x00100000655c783b */ /* 0x000fe80000000100 */
[----:B------:R-:W2:Y:S04]  /*08d0*/  LDSM.16.M88.4 R68, [R68] ;  /* 0x000000004444783b */ /* 0x000ea80000000200 */
[----:B------:R-:W3:Y:S04]  /*08e0*/  LDSM.16.M88.2 R102, [R101+0x1400] ;  /* 0x001400006566783b */ /* 0x000ee80000000100 */
[----:B------:R-:W4:Y:S04]  /*08f0*/  LDSM.16.M88.2 R104, [R101+0x1800] ;  /* 0x001800006568783b */ /* 0x000f280000000100 */
[----:B------:R-:W1:Y:S04]  /*0900*/  LDSM.16.M88.2 R94, [R101+0x1c00] ;  /* 0x001c0000655e783b */ /* 0x000e680000000100 */
[----:B------:R-:W1:Y:S04]  /*0910*/  LDSM.16.M88.4 R72, [R106+0x400] ;  /* 0x000400006a48783b */ /* 0x000e680000000200 */
[----:B------:R-:W1:Y:S04]  /*0920*/  LDSM.16.M88.4 R76, [R106+0x800] ;  /* 0x000800006a4c783b */ /* 0x000e680000000200 */
[----:B------:R-:W1:Y:S01]  /*0930*/  LDSM.16.M88.4 R80, [R106+0xc00] ;  /* 0x000c00006a50783b */ /* 0x000e620000000200 */
[C---:B--2---:R-:W-:Y:S08]  /*0940*/  IMMA.16832.S8.S8.SAT R52, R68.reuse.ROW, R92.COL, R52 ;  /* 0x0000005c44347237 */ /* 0x044ff00000445c34 */
[C---:B---3--:R-:W-:Y:S08]  /*0950*/  IMMA.16832.S8.S8.SAT R56, R68.reuse.ROW, R102.COL, R56 ;  /* 0x0000006644387237 */ /* 0x048ff00000445c38 */
[C---:B----4-:R-:W-:Y:S08]  /*0960*/  IMMA.16832.S8.S8.SAT R60, R68.reuse.ROW, R104.COL, R60 ;  /* 0x00000068443c7237 */ /* 0x050ff00000445c3c */
[----:B-1----:R-:W-:Y:S07]  /*0970*/  IMMA.16832.S8.S8.SAT R64, R68.ROW, R94.COL, R64 ;  /* 0x0000005e44407237 */ /* 0x002fee0000445c40 */
[C---:B------:R-:W-:Y:S01]  /*0980*/  IADD3 R68, P1, R107.reuse, R86, RZ ;  /* 0x000000566b447210 */ /* 0x040fe20007f3e0ff */
[----:B------:R-:W-:Y:S01]  /*0990*/  IMMA.16832.S8.S8.SAT R36, R72.ROW, R92.COL, R36 ;  /* 0x0000005c48247237 */ /* 0x000fe20000445c24 */
[----:B------:R-:W-:-:S03]  /*09a0*/  IADD3 R70, P2, R107, R84, RZ ;  /* 0x000000546b467210 */ /* 0x000fc60007f5e0ff */
[C---:B------:R-:W-:Y:S01]  /*09b0*/  IMAD.X R69, R109.reuse, 0x1, R87, P1 ;  /* 0x000000016d457824 */ /* 0x040fe200008e0657 */
[----:B------:R-:W-:Y:S01]  /*09c0*/  BAR.SYNC.DEFER_BLOCKING 0x0 ;  /* 0x0000000000007b1d */ /* 0x000fe20000010000 */
[----:B------:R-:W-:Y:S02]  /*09d0*/  IMAD.X R71, R109, 0x1, R85, P2 ;  /* 0x000000016d477824 */ /* 0x000fe400010e0655 */
[C---:B------:R-:W-:Y:S08]  /*09e0*/  IMMA.16832.S8.S8.SAT R40, R72.reuse.ROW, R102.COL, R40 ;  /* 0x0000006648287237 */ /* 0x040ff00000445c28 */
[C---:B------:R-:W-:Y:S08]  /*09f0*/  IMMA.16832.S8.S8.SAT R44, R72.reuse.ROW, R104.COL, R44 ;  /* 0x00000068482c7237 */ /* 0x040ff00000445c2c */
[----:B------:R-:W-:Y:S01]  /*0a00*/  IMMA.16832.S8.S8.SAT R48, R72.ROW, R94.COL, R48 ;  /* 0x0000005e48307237 */ /* 0x000fe20000445c30 */
[----:B------:R-:W-:Y:S01]  /*0a10*/  @!PT LDS RZ, [RZ] ;  /* 0x00000000fffff984 */ /* 0x000fe20000000800 */
[----:B------:R-:W-:Y:S01]  /*0a20*/  @!PT LDS RZ, [RZ] ;  /* 0x00000000fffff984 */ /* 0x000fe20000000800 */
[----:B------:R-:W-:Y:S01]  /*0a30*/  @!PT LDS RZ, [RZ] ;  /* 0x00000000fffff984 */ /* 0x000fe20000000800 */
[----:B------:R1:W-:Y:S07]  /*0a40*/  LDGSTS.E.BYPASS.128 [R89], [R68.64], P0 ;  /* 0x0000000044597fae */ /* 0x0003ee0008101c44 */
[----:B------:R-:W-:Y:S01]  /*0a50*/  IMMA.16832.S8.S8.SAT R28, R76.ROW, R92.COL, R28 ;  /* 0x0000005c4c1c7237 */ /* 0x000fe20000445c1c */
[----:B------:R-:W0:Y:S04]  /*0a60*/  LDGDEPBAR ;  /* 0x00000000000079af */ /* 0x000e280000000000 */
[----:B------:R1:W-:Y:S01]  /*0a70*/  LDGSTS.E.BYPASS.128 [R89+0x1000], [R70.64], P0 ;  /* 0x0100000046597fae */ /* 0x0003e20008101c44 */
[----:B------:R-:W-:-:S02]  /*0a80*/  IADD3 R107, P0, R107, 0x20, RZ ;  /* 0x000000206b6b7810 */ /* 0x000fc40007f1e0ff */
[----:B------:R-:W-:Y:S01]  /*0a90*/  IMMA.16832.S8.S8.SAT R4, R76.ROW, R102.COL, R4 ;  /* 0x000000664c047237 */ /* 0x000fe20000445c04 */
[----:B------:R-:W0:Y:S02]  /*0aa0*/  LDGDEPBAR ;  /* 0x00000000000079af */ /* 0x000e240000000000 */
[----:B------:R-:W-:Y:S01]  /*0ab0*/  IMAD.X R109, RZ, RZ, R109, P0 ;  /* 0x000000ffff6d7224 */ /* 0x000fe200000e066d */
[----:B------:R-:W-:-:S04]  /*0ac0*/  ISETP.NE.U32.AND P0, PT, R107, 0x3c20, PT ;  /* 0x00003c206b00780c */ /* 0x000fc80003f05070 */
[----:B------:R-:W-:Y:S01]  /*0ad0*/  ISETP.NE.AND.EX P0, PT, R109, RZ, PT, P0 ;  /* 0x000000ff6d00720c */ /* 0x000fe20003f05300 */
[C---:B------:R-:W-:Y:S08]  /*0ae0*/  IMMA.16832.S8.S8.SAT R20, R76.reuse.ROW, R104.COL, R20 ;  /* 0x000000684c147237 */ /* 0x040ff00000445c14 */
[----:B------:R-:W-:Y:S08]  /*0af0*/  IMMA.16832.S8.S8.SAT R32, R76.ROW, R94.COL, R32 ;  /* 0x0000005e4c207237 */ /* 0x000ff00000445c20 */
[C---:B------:R-:W-:Y:S08]  /*0b00*/  IMMA.16832.S8.S8.SAT R8, R80.reuse.ROW, R92.COL, R8 ;  /* 0x0000005c50087237 */ /* 0x040ff00000445c08 */
[C---:B------:R-:W-:Y:S08]  /*0b10*/  IMMA.16832.S8.S8.SAT R12, R80.reuse.ROW, R102.COL, R12 ;  /* 0x00000066500c7237 */ /* 0x040ff00000445c0c */
[C---:B------:R-:W-:Y:S08]  /*0b20*/  IMMA.16832.S8.S8.SAT R16, R80.reuse.ROW, R104.COL, R16 ;  /* 0x0000006850107237 */ /* 0x040ff00000445c10 */
[----:B------:R-:W-:Y:S01]  /*0b30*/  IMMA.16832.S8.S8.SAT R24, R80.ROW, R94.COL, R24 ;  /* 0x0000005e50187237 */ /* 0x000fe20000445c18 */
[----:B-1----:R-:W-:Y:S07]  /*0b40*/  @P0 BRA `(.L_x_0) ;  /* 0xfffffcd000000947 */ /* 0x002fee000383ffff */
[C---:B------:R-:W-:Y:S01]  /*0b50*/  IMAD.SHL.U32 R69, R0.reuse, 0x20, RZ ;  /* 0x0000002000457824 */ /* 0x040fe200078e00ff */
[----:B------:R-:W-:Y:S01]  /*0b60*/  LOP3.LUT R83, R3, 0x7c, R90, 0xf8, !PT ;  /* 0x0000007c03537812 */ /* 0x000fe200078ef85a */
[----:B------:R-:W-:Y:S01]  /*0b70*/  IMAD.SHL.U32 R68, R0, 0x2, RZ ;  /* 0x0000000200447824 */ /* 0x000fe200078e00ff */
[----:B------:R-:W-:Y:S01]  /*0b80*/  SHF.R.U32.HI R0, RZ, 0x5, R0 ;  /* 0x00000005ff007819 */ /* 0x000fe20000011600 */
[----:B------:R-:W-:-:S04]  /*0b90*/  DEPBAR.LE SB0, 0x0 ;  /* 0x000080000000791a */ /* 0x000fc80000000000 */
[----:B------:R-:W-:Y:S02]  /*0ba0*/  LOP3.LUT R69, R69, 0x180, RZ, 0xc0, !PT ;  /* 0x0000018045457812 */ /* 0x000fe400078ec0ff */
[----:B------:R-:W-:Y:S02]  /*0bb0*/  SGXT.U32 R3, R0, 0x3 ;  /* 0x000000030003781a */ /* 0x000fe40000000000 */
[----:B------:R-:W-:Y:S02]  /*0bc0*/  LOP3.LUT R69, R69, 0x6, R68, 0xf8, !PT ;  /* 0x0000000645457812 */ /* 0x000fe400078ef844 */
[----:B------:R-:W-:Y:S02]  /*0bd0*/  SHF.R.U32.HI R68, RZ, 0x5, R90 ;  /* 0x00000005ff447819 */ /* 0x000fe4000001165a */
[----:B------:R-:W-:Y:S01]  /*0be0*/  LOP3.LUT R90, R90, 0x3fc, RZ, 0xc0, !PT ;  /* 0x000003fc5a5a7812 */ /* 0x000fe200078ec0ff */
[----:B------:R-:W-:Y:S01]  /*0bf0*/  IMAD R96, R96, 0x20, R69 ;  /* 0x0000002060607824 */ /* 0x000fe200078e0245 */
[----:B------:R-:W-:-:S02]  /*0c00*/  LOP3.LUT R0, R3, R2, RZ, 0xfc, !PT ;  /* 0x0000000203007212 */ /* 0x000fc400078efcff */
[----:B------:R-:W-:Y:S01]  /*0c10*/  LOP3.LUT R3, R90, 0x800, RZ, 0xfc, !PT ;  /* 0x000008005a037812 */ /* 0x000fe200078efcff */
[----:B------:R-:W-:Y:S01]  /*0c20*/  IMAD.IADD R91, R91, 0x1, R96 ;  /* 0x000000015b5b7824 */ /* 0x000fe200078e0260 */
[----:B------:R-:W-:Y:S02]  /*0c30*/  LOP3.LUT R81, R68, 0x1c, RZ, 0xc0, !PT ;  /* 0x0000001c44517812 */ /* 0x000fe400078ec0ff */
[----:B------:R-:W-:Y:S01]  /*0c40*/  LOP3.LUT R69, R90, 0xc00, RZ, 0xfc, !PT ;  /* 0x00000c005a457812 */ /* 0x000fe200078efcff */
[----:B------:R-:W-:Y:S01]  /*0c50*/  IMAD R91, R88, 0x10, R91 ;  /* 0x00000010585b7824 */ /* 0x000fe200078e025b */
[----:B------:R-:W-:Y:S01]  /*0c60*/  SHF.R.U32.HI R68, RZ, 0x5, R3 ;  /* 0x00000005ff447819 */ /* 0x000fe20000011603 */
[----:B------:R-:W-:Y:S01]  /*0c70*/  IMAD.IADD R81, R90, 0x1, R81 ;  /* 0x000000015a517824 */ /* 0x000fe200078e0251 */
[----:B------:R-:W-:Y:S02]  /*0c80*/  SHF.R.U32.HI R70, RZ, 0x5, R69 ;  /* 0x00000005ff467819 */ /* 0x000fe40000011645 */
[----:B------:R-:W-:-:S02]  /*0c90*/  LOP3.LUT R69, R68, 0x5c, RZ, 0xc0, !PT ;  /* 0x0000005c44457812 */ /* 0x000fc400078ec0ff */
[C---:B------:R-:W-:Y:S02]  /*0ca0*/  IADD3 R68, R91.reuse, 0x400, RZ ;  /* 0x000004005b447810 */ /* 0x040fe40007ffe0ff */
[----:B------:R-:W-:Y:S02]  /*0cb0*/  LOP3.LUT R2, R90, 0x400, RZ, 0xfc, !PT ;  /* 0x000004005a027812 */ /* 0x000fe400078efcff */
[----:B------:R-:W-:Y:S02]  /*0cc0*/  SHF.R.U32.HI R68, RZ, 0x5, R68 ;  /* 0x00000005ff447819 */ /* 0x000fe40000011644 */
[----:B------:R-:W-:Y:S02]  /*0cd0*/  SHF.R.U32.HI R2, RZ, 0x5, R2 ;  /* 0x00000005ff027819 */ /* 0x000fe40000011602 */
[----:B------:R-:W-:Y:S01]  /*0ce0*/  LOP3.LUT R82, R68, 0x7fffffc, RZ, 0xc0, !PT ;  /* 0x07fffffc44527812 */ /* 0x000fe200078ec0ff */
[----:B------:R-:W-:Y:S01]  /*0cf0*/  IMAD.IADD R84, R91, 0x1, R68 ;  /* 0x000000015b547824 */ /* 0x000fe200078e0244 */
[----:B------:R-:W-:-:S02]  /*0d00*/  LOP3.LUT R3, R2, 0x3c, RZ, 0xc0, !PT ;  /* 0x0000003c02037812 */ /* 0x000fc400078ec0ff */
[----:B------:R-:W-:Y:S01]  /*0d10*/  LOP3.LUT R71, R70, 0x7c, RZ, 0xc0, !PT ;  /* 0x0000007c46477812 */ /* 0x000fe200078ec0ff */
[C---:B------:R-:W-:Y:S01]  /*0d20*/  IMAD.IADD R82, R91.reuse, 0x1, R82 ;  /* 0x000000015b527824 */ /* 0x040fe200078e0252 */
[----:B------:R-:W-:Y:S01]  /*0d30*/  LEA.HI R91, R91, R91, RZ, 0x1b ;  /* 0x0000005b5b5b7211 */ /* 0x000fe200078fd8ff */
[----:B------:R-:W-:Y:S01]  /*0d40*/  BAR.SYNC.DEFER_BLOCKING 0x0 ;  /* 0x0000000000007b1d */ /* 0x000fe20000010000 */
[----:B------:R-:W-:Y:S01]  /*0d50*/  ISETP.GE.AND P0, PT, R83, 0xc00, PT ;  /* 0x00000c005300780c */ /* 0x000fe20003f06270 */
[----:B------:R-:W-:Y:S01]  /*0d60*/  IMAD.IADD R80, R90, 0x1, R3 ;  /* 0x000000015a507824 */ /* 0x000fe200078e0203 */
[----:B------:R-:W-:Y:S01]  /*0d70*/  LOP3.LUT R70, R0, 0x10, RZ, 0xfc, !PT ;  /* 0x0000001000467812 */ /* 0x000fe200078efcff */
[----:B------:R-:W-:Y:S01]  /*0d80*/  IMAD.IADD R3, R90, 0x1, R69 ;  /* 0x000000015a037824 */ /* 0x000fe200078e0245 */
[----:B------:R-:W-:Y:S01]  /*0d90*/  LOP3.LUT R72, R0, 0x8, RZ, 0xfc, !PT ;  /* 0x0000000800487812 */ /* 0x000fe200078efcff */
[----:B------:R-:W-:Y:S01]  /*0da0*/  IMAD.IADD R2, R90, 0x1, R71 ;  /* 0x000000015a027824 */ /* 0x000fe200078e0247 */
[----:B------:R-:W-:-:S02]  /*0db0*/  ISETP.LT.AND P1, PT, R70, 0x1010, !P0 ;  /* 0x000010104600780c */ /* 0x000fc40004721270 */
[C---:B------:R-:W-:Y:S02]  /*0dc0*/  LOP3.LUT R71, R0.reuse, 0x18, RZ, 0xfc, !PT ;  /* 0x0000001800477812 */ /* 0x040fe400078efcff */
[C---:B------:R-:W-:Y:S02]  /*0dd0*/  LOP3.LUT R70, R0.reuse, 0x20, RZ, 0xfc, !PT ;  /* 0x0000002000467812 */ /* 0x040fe400078efcff */
[----:B------:R-:W-:Y:S02]  /*0de0*/  LOP3.LUT R69, R0, 0x28, RZ, 0xfc, !PT ;  /* 0x0000002800457812 */ /* 0x000fe400078efcff */
[----:B------:R-:W-:Y:S02]  /*0df0*/  ISETP.LT.AND P2, PT, R72, 0x1010, !P0 ;  /* 0x000010104800780c */ /* 0x000fe40004741270 */
[----:B------:R-:W-:Y:S02]  /*0e00*/  ISETP.LT.AND P6, PT, R71, 0x1010, !P0 ;  /* 0x000010104700780c */ /* 0x000fe400047c1270 */
[----:B------:R-:W-:-:S02]  /*0e10*/  ISETP.LT.AND P5, PT, R70, 0x1010, !P0 ;  /* 0x000010104600780c */ /* 0x000fc400047a1270 */
[----:B------:R-:W-:Y:S02]  /*0e20*/  ISETP.LT.AND P4, PT, R69, 0x1010, !P0 ;  /* 0x000010104500780c */ /* 0x000fe40004781270 */
[C---:B------:R-:W-:Y:S01]  /*0e30*/  ISETP.LT.AND P3, PT, R0.reuse, 0x1010, !P0 ;  /* 0x000010100000780c */ /* 0x040fe20004761270 */
[----:B------:R-:W-:Y:S04]  /*0e40*/  STS.64 [R91.X4], R52 ;  /* 0x000000345b007388 */ /* 0x000fe80000004a00 */
[----:B------:R-:W-:Y:S04]  /*0e50*/  STS.64 [R84.X4+0x1000], R54 ;  /* 0x0010003654007388 */ /* 0x000fe80000004a00 */
[----:B------:R-:W-:Y:S04]  /*0e60*/  STS.64 [R91.X4+0x80], R56 ;  /* 0x000080385b007388 */ /* 0x000fe80000004a00 */
[----:B------:R-:W-:Y:S04]  /*0e70*/  STS.64 [R82.X4+0x1080], R58 ;  /* 0x0010803a52007388 */ /* 0x000fe80000004a00 */
[----:B------:R-:W-:Y:S04]  /*0e80*/  STS.64 [R91.X4+0x100], R60 ;  /* 0x0001003c5b007388 */ /* 0x000fe80000004a00 */
[----:B------:R-:W-:Y:S04]  /*0e90*/  STS.64 [R82.X4+0x1100], R62 ;  /* 0x0011003e52007388 */ /* 0x000fe80000004a00 */
[----:B------:R-:W-:Y:S04]  /*0ea0*/  STS.64 [R91.X4+0x180], R64 ;  /* 0x000180405b007388 */ /* 0x000fe80000004a00 */
[----:B------:R-:W-:Y:S04]  /*0eb0*/  STS.64 [R82.X4+0x1180], R66 ;  /* 0x0011804252007388 */ /* 0x000fe80000004a00 */
[----:B------:R-:W-:Y:S06]  /*0ec0*/  BAR.SYNC.DEFER_BLOCKING 0x0 ;  /* 0x0000000000007b1d */ /* 0x000fec0000010000 */
[----:B------:R-:W1:Y:S04]  /*0ed0*/  LDS.128 R68, [R81.X4] ;  /* 0x0000000051447984 */ /* 0x000e680000004c00 */
[----:B------:R-:W2:Y:S04]  /*0ee0*/  LDS.128 R72, [R80.X4+0x1000] ;  /* 0x0010000050487984 */ /* 0x000ea80000004c00 */
[----:B------:R-:W3:Y:S04]  /*0ef0*/  LDS.128 R76, [R3.X4+0x2000] ;  /* 0x00200000034c7984 */ /* 0x000ee80000004c00 */
[----:B------:R-:W4:Y:S04]  /*0f00*/  LDS.128 R52, [R2.X4+0x3000] ;  /* 0x0030000002347984 */ /* 0x000f280000004c00 */
[----:B------:R-:W-:Y:S06]  /*0f10*/  BAR.SYNC.DEFER_BLOCKING 0x0 ;  /* 0x0000000000007b1d */ /* 0x000fec0000010000 */
        /* <DEDUP_REMOVED lines=10> */
[----:B------:R-:W1:Y:S04]  /*0fc0*/  LDS.128 R56, [R80.X4+0x1000] ;  /* 0x0010000050387984 */ /* 0x000e680000004c00 */
[----:B------:R-:W1:Y:S04]  /*0fd0*/  LDS.128 R60, [R3.X4+0x2000] ;  /* 0x00200000033c7984 */ /* 0x000e680000004c00 */
[----:B------:R-:W1:Y:S04]  /*0fe0*/  LDS.128 R36, [R2.X4+0x3000] ;  /* 0x0030000002247984 */ /* 0x000e680000004c00 */
[----:B------:R-:W-:Y:S06]  /*0ff0*/  BAR.SYNC.DEFER_BLOCKING 0x0 ;  /* 0x0000000000007b1d */ /* 0x000fec0000010000 */
[----:B------:R-:W-:Y:S04]  /*1000*/  STS.64 [R91.X4], R28 ;  /* 0x0000001c5b007388 */ /* 0x000fe80000004a00 */
[----:B------:R-:W-:Y:S04]  /*1010*/  STS.64 [R84.X4+0x1000], R30 ;  /* 0x0010001e54007388 */ /* 0x000fe80000004a00 */
[----:B------:R-:W-:Y:S04]  /*1020*/  STS.64 [R91.X4+0x80], R4 ;  /* 0x000080045b007388 */ /* 0x000fe80000004a00 */
[----:B------:R-:W-:Y:S04]  /*1030*/  STS.64 [R82.X4+0x1080], R6 ;  /* 0x0010800652007388 */ /* 0x000fe80000004a00 */
[----:B------:R1:W-:Y:S04]  /*1040*/  STS.64 [R91.X4+0x100], R20 ;  /* 0x000100145b007388 */ /* 0x0003e80000004a00 */
[----:B------:R2:W-:Y:S04]  /*1050*/  STS.64 [R82.X4+0x1100], R22 ;  /* 0x0011001652007388 */ /* 0x0005e80000004a00 */
[----:B------:R2:W-:Y:S04]  /*1060*/  STS.64 [R91.X4+0x180], R32 ;  /* 0x000180205b007388 */ /* 0x0005e80000004a00 */
[----:B------:R3:W-:Y:S01]  /*1070*/  STS.64 [R82.X4+0x1180], R34 ;  /* 0x0011802252007388 */ /* 0x0007e20000004a00 */
[----:B-1----:R-:W-:-:S02]  /*1080*/  IMAD R20, R0, 0xc00, R83 ;  /* 0x00000c0000147824 */ /* 0x002fc400078e0253 */
[----:B------:R-:W-:Y:S01]  /*1090*/  IMAD.MOV.U32 R21, RZ, RZ, 0x4 ;  /* 0x00000004ff157424 */ /* 0x000fe200078e00ff */
[----:B------:R-:W-:Y:S02]  /*10a0*/  BAR.SYNC.DEFER_BLOCKING 0x0 ;  /* 0x0000000000007b1d */ /* 0x000fe40000010000 */
[C---:B------:R-:W-:Y:S01]  /*10b0*/  IADD3 R6, R20.reuse, 0x6000, RZ ;  /* 0x0000600014067810 */ /* 0x040fe20007ffe0ff */
[CC--:B------:R-:W-:Y:S01]  /*10c0*/  IMAD.WIDE R4, R20.reuse, R21.reuse, c[0x0][0x170] ;  /* 0x00005c0014047625 */ /* 0x0c0fe200078e0215 */
[C---:B--2---:R-:W-:Y:S02]  /*10d0*/  IADD3 R22, R20.reuse, 0x18000, RZ ;  /* 0x0001800014167810 */ /* 0x044fe40007ffe0ff */
[----:B------:R-:W-:Y:S01]  /*10e0*/  IADD3 R32, R20, 0x24000, RZ ;  /* 0x0002400014207810 */ /* 0x000fe20007ffe0ff */
[----:B------:R-:W-:Y:S01]  /*10f0*/  IMAD.WIDE R6, R6, R21, c[0x0][0x170] ;  /* 0x00005c0006067625 */ /* 0x000fe200078e0215 */
[----:B---3--:R-:W-:-:S03]  /*1100*/  IADD3 R34, R20, 0x36000, RZ ;  /* 0x0003600014227810 */ /* 0x008fc60007ffe0ff */
[----:B------:R-:W-:Y:S01]  /*1110*/  IMAD.WIDE R22, R22, R21, c[0x0][0x170] ;  /* 0x00005c0016167625 */ /* 0x000fe200078e0215 */
[----:B------:R-:W1:Y:S04]  /*1120*/  LDS.128 R48, [R81.X4] ;  /* 0x0000000051307984 */ /* 0x000e680000004c00 */
[----:B------:R-:W2:Y:S04]  /*1130*/  LDS.128 R44, [R80.X4+0x1000] ;  /* 0x00100000502c7984 */ /* 0x000ea80000004c00 */
[----:B------:R-:W3:Y:S04]  /*1140*/  LDS.128 R40, [R3.X4+0x2000] ;  /* 0x0020000003287984 */ /* 0x000ee80000004c00 */
[----:B------:R-:W1:Y:S04]  /*1150*/  LDS.128 R28, [R2.X4+0x3000] ;  /* 0x00300000021c7984 */ /* 0x000e680000004c00 */
[----:B------:R-:W-:Y:S06]  /*1160*/  BAR.SYNC.DEFER_BLOCKING 0x0 ;  /* 0x0000000000007b1d */ /* 0x000fec0000010000 */
[----:B------:R1:W-:Y:S04]  /*1170*/  STS.64 [R91.X4], R8 ;  /* 0x000000085b007388 */ /* 0x0003e80000004a00 */
[----:B------:R-:W-:Y:S04]  /*1180*/  STS.64 [R84.X4+0x1000], R10 ;  /* 0x0010000a54007388 */ /* 0x000fe80000004a00 */
[----:B------:R-:W-:Y:S04]  /*1190*/  STS.64 [R91.X4+0x80], R12 ;  /* 0x0000800c5b007388 */ /* 0x000fe80000004a00 */
[----:B------:R-:W-:Y:S01]  /*11a0*/  STS.64 [R82.X4+0x1080], R14 ;  /* 0x0010800e52007388 */ /* 0x000fe20000004a00 */
[----:B-1----:R-:W-:-:S03]  /*11b0*/  LOP3.LUT R8, R0, 0x30, RZ, 0xfc, !PT ;  /* 0x0000003000087812 */ /* 0x002fc600078efcff */
[----:B------:R1:W-:Y:S04]  /*11c0*/  STS.64 [R91.X4+0x100], R16 ;  /* 0x000100105b007388 */ /* 0x0003e80000004a00 */
[----:B------:R2:W-:Y:S04]  /*11d0*/  STS.64 [R82.X4+0x1100], R18 ;  /* 0x0011001252007388 */ /* 0x0005e80000004a00 */
[----:B------:R3:W-:Y:S04]  /*11e0*/  STS.64 [R91.X4+0x180], R24 ;  /* 0x000180185b007388 */ /* 0x0007e80000004a00 */
[----:B------:R4:W-:Y:S01]  /*11f0*/  STS.64 [R82.X4+0x1180], R26 ;  /* 0x0011801a52007388 */ /* 0x0009e20000004a00 */
[----:B-1----:R-:W-:-:S03]  /*1200*/  IADD3 R16, R20, 0xc000, RZ ;  /* 0x0000c00014107810 */ /* 0x002fc60007ffe0ff */
[----:B------:R-:W-:Y:S01]  /*1210*/  BAR.SYNC.DEFER_BLOCKING 0x0 ;  /* 0x0000000000007b1d */ /* 0x000fe20000010000 */
[----:B--2---:R-:W-:Y:S01]  /*1220*/  IADD3 R18, R20, 0x12000, RZ ;  /* 0x0001200014127810 */ /* 0x004fe20007ffe0ff */
[----:B------:R-:W-:Y:S01]  /*1230*/  IMAD.WIDE R16, R16, R21, c[0x0][0x170] ;  /* 0x00005c0010107625 */ /* 0x000fe200078e0215 */
[----:B---3--:R-:W-:-:S03]  /*1240*/  LOP3.LUT R24, R0, 0x50, RZ, 0xfc, !PT ;  /* 0x0000005000187812 */ /* 0x008fc600078efcff */
[----:B------:R-:W-:Y:S01]  /*1250*/  IMAD.WIDE R18, R18, R21, c[0x0][0x170] ;  /* 0x00005c0012127625 */ /* 0x000fe200078e0215 */
[----:B------:R-:W-:Y:S02]  /*1260*/  LOP3.LUT R25, R0, 0x58, RZ, 0xfc, !PT ;  /* 0x0000005800197812 */ /* 0x000fe400078efcff */
[----:B----4-:R-:W-:Y:S01]  /*1270*/  IADD3 R26, R20, 0x1e000, RZ ;  /* 0x0001e000141a7810 */ /* 0x010fe20007ffe0ff */
[----:B------:R1:W-:Y:S01]  /*1280*/  @P3 STG.E.128 [R4.64], R68 ;  /* 0x0000004404003986 */ /* 0x0003e2000c101d04 */
[----:B------:R-:W-:Y:S02]  /*1290*/  ISETP.LT.AND P3, PT, R8, 0x1010, !P0 ;  /* 0x000010100800780c */ /* 0x000fe40004761270 */
[----:B------:R-:W-:Y:S01]  /*12a0*/  LOP3.LUT R8, R0, 0x38, RZ, 0xfc, !PT ;  /* 0x0000003800087812 */ /* 0x000fe200078efcff */
[----:B------:R-:W-:Y:S03]  /*12b0*/  @P2 STG.E.128 [R6.64], R72 ;  /* 0x0000004806002986 */ /* 0x000fe6000c101d04 */
[----:B------:R-:W-:Y:S01]  /*12c0*/  ISETP.LT.AND P2, PT, R8, 0x1010, !P0 ;  /* 0x000010100800780c */ /* 0x000fe20004741270 */
[----:B------:R2:W-:Y:S01]  /*12d0*/  @P1 STG.E.128 [R16.64], R76 ;  /* 0x0000004c10001986 */ /* 0x0005e2000c101d04 */
[----:B------:R-:W-:-:S03]  /*12e0*/  LOP3.LUT R8, R0, 0x40, RZ, 0xfc, !PT ;  /* 0x0000004000087812 */ /* 0x000fc600078efcff */
[----:B------:R3:W-:Y:S01]  /*12f0*/  @P6 STG.E.128 [R18.64], R52 ;  /* 0x0000003412006986 */ /* 0x0007e2000c101d04 */
[----:B------:R-:W-:-:S03]  /*1300*/  ISETP.LT.AND P1, PT, R8, 0x1010, !P0 ;  /* 0x000010100800780c */ /* 0x000fc60004721270 */
[----:B------:R-:W-:Y:S01]  /*1310*/  LDS.128 R8, [R80.X4+0x1000] ;  /* 0x0010000050087984 */ /* 0x000fe20000004c00 */
[----:B-1----:R-:W-:-:S03]  /*1320*/  LOP3.LUT R4, R0, 0x48, RZ, 0xfc, !PT ;  /* 0x0000004800047812 */ /* 0x002fc600078efcff */
[----:B------:R1:W-:Y:S01]  /*1330*/  LDS.128 R12, [R3.X4+0x2000] ;  /* 0x00200000030c7984 */ /* 0x0003e20000004c00 */
[----:B------:R-:W-:-:S03]  /*1340*/  ISETP.LT.AND P6, PT, R4, 0x1010, !P0 ;  /* 0x000010100400780c */ /* 0x000fc600047c1270 */
[----:B------:R-:W4:Y:S01]  /*1350*/  LDS.128 R4, [R81.X4] ;  /* 0x0000000051047984 */ /* 0x000f220000004c00 */
[-C--:B--2---:R-:W-:Y:S01]  /*1360*/  IMAD.WIDE R16, R26, R21.reuse, c[0x0][0x170] ;  /* 0x00005c001a107625 */ /* 0x084fe200078e0215 */
[----:B------:R-:W-:Y:S02]  /*1370*/  IADD3 R26, R20, 0x2a000, RZ ;  /* 0x0002a000141a7810 */ /* 0x000fe40007ffe0ff */
[----:B------:R2:W-:Y:S01]  /*1380*/  @P5 STG.E.128 [R22.64], R64 ;  /* 0x0000004016005986 */ /* 0x0005e2000c101d04 */
[----:B------:R-:W-:Y:S01]  /*1390*/  ISETP.LT.AND P5, PT, R24, 0x1010, !P0 ;  /* 0x000010101800780c */ /* 0x000fe200047a1270 */
[-C--:B---3--:R-:W-:Y:S01]  /*13a0*/  IMAD.WIDE R18, R32, R21.reuse, c[0x0][0x170] ;  /* 0x00005c0020127625 */ /* 0x088fe200078e0215 */
[----:B------:R-:W-:Y:S01]  /*13b0*/  LOP3.LUT R24, R0, 0x60, RZ, 0xfc, !PT ;  /* 0x0000006000187812 */ /* 0x000fe200078efcff */
[----:B------:R3:W-:Y:S01]  /*13c0*/  @P4 STG.E.128 [R16.64], R56 ;  /* 0x0000003810004986 */ /* 0x0007e2000c101d04 */
[----:B------:R-:W-:Y:S02]  /*13d0*/  IADD3 R32, R20, 0x30000, RZ ;  /* 0x0003000014207810 */ /* 0x000fe40007ffe0ff */
[----:B------:R-:W-:Y:S01]  /*13e0*/  ISETP.LT.AND P4, PT, R25, 0x1010, !P0 ;  /* 0x000010101900780c */ /* 0x000fe20004781270 */
[----:B------:R3:W-:Y:S01]  /*13f0*/  @P3 STG.E.128 [R18.64], R60 ;  /* 0x0000003c12003986 */ /* 0x0007e2000c101d04 */
[----:B------:R-:W-:Y:S01]  /*1400*/  ISETP.LT.AND P3, PT, R24, 0x1010, !P0 ;  /* 0x000010101800780c */ /* 0x000fe20004761270 */
[----:B------:R-:W-:Y:S01]  /*1410*/  IMAD.WIDE R24, R32, R21, c[0x0][0x170] ;  /* 0x00005c0020187625 */ /* 0x000fe200078e0215 */
[----:B-1----:R-:W-:-:S02]  /*1420*/  LOP3.LUT R3, R0, 0x70, RZ, 0xfc, !PT ;  /* 0x0000007000037812 */ /* 0x002fc400078efcff */
[----:B------:R-:W-:Y:S01]  /*1430*/  IADD3 R32, R20, 0x54000, RZ ;  /* 0x0005400014207810 */ /* 0x000fe20007ffe0ff */
[-C--:B--2---:R-:W-:Y:S01]  /*1440*/  IMAD.WIDE R22, R26, R21.reuse, c[0x0][0x170] ;  /* 0x00005c001a167625 */ /* 0x084fe200078e0215 */
[C---:B------:R-:W-:Y:S02]  /*1450*/  LOP3.LUT R26, R0.reuse, 0x68, RZ, 0xfc, !PT ;  /* 0x00000068001a7812 */ /* 0x040fe400078efcff */
[----:B------:R-:W-:Y:S01]  /*1460*/  LOP3.LUT R0, R0, 0x78, RZ, 0xfc, !PT ;  /* 0x0000007800007812 */ /* 0x000fe200078efcff */
[-C--:B---3--:R-:W-:Y:S01]  /*1470*/  IMAD.WIDE R16, R34, R21.reuse, c[0x0][0x170] ;  /* 0x00005c0022107625 */ /* 0x088fe200078e0215 */
[----:B------:R1:W-:Y:S01]  /*1480*/  @P2 STG.E.128 [R22.64], R36 ;  /* 0x0000002416002986 */ /* 0x0003e2000c101d04 */
[----:B------:R-:W-:Y:S02]  /*1490*/  ISETP.LT.AND P2, PT, R26, 0x1010, !P0 ;  /* 0x000010101a00780c */ /* 0x000fe40004741270 */
[----:B------:R-:W-:Y:S01]  /*14a0*/  IADD3 R18, R20, 0x3c000, RZ ;  /* 0x0003c00014127810 */ /* 0x000fe20007ffe0ff */
[----:B------:R2:W-:Y:S01]  /*14b0*/  @P1 STG.E.128 [R24.64], R48 ;  /* 0x0000003018001986 */ /* 0x0005e2000c101d04 */
[----:B------:R-:W-:Y:S01]  /*14c0*/  ISETP.LT.AND P1, PT, R3, 0x1010, !P0 ;  /* 0x000010100300780c */ /* 0x000fe20004721270 */
[-C--:B------:R-:W-:Y:S01]  /*14d0*/  IMAD.WIDE R32, R32, R21.reuse, c[0x0][0x170] ;  /* 0x00005c0020207625 */ /* 0x080fe200078e0215 */
[----:B------:R-:W-:Y:S01]  /*14e0*/  ISETP.LT.AND P0, PT, R0, 0x1010, !P0 ;  /* 0x000010100000780c */ /* 0x000fe20004701270 */
[----:B------:R3:W-:Y:S01]  /*14f0*/  @P6 STG.E.128 [R16.64], R44 ;  /* 0x0000002c10006986 */ /* 0x0007e2000c101d04 */
[----:B------:R-:W-:Y:S01]  /*1500*/  IADD3 R0, R20, 0x48000, RZ ;  /* 0x0004800014007810 */ /* 0x000fe20007ffe0ff */
[----:B------:R-:W-:Y:S01]  /*1510*/  IMAD.WIDE R18, R18, R21, c[0x0][0x170] ;  /* 0x00005c0012127625 */ /* 0x000fe200078e0215 */
[----:B------:R-:W-:-:S04]  /*1520*/  IADD3 R26, R20, 0x4e000, RZ ;  /* 0x0004e000141a7810 */ /* 0x000fc80007ffe0ff */
[----:B------:R3:W-:Y:S01]  /*1530*/  @P5 STG.E.128 [R18.64], R40 ;  /* 0x0000002812005986 */ /* 0x0007e2000c101d04 */
[----:B------:R-:W-:Y:S01]  /*1540*/  IMAD.WIDE R26, R26, R21, c[0x0][0x170] ;  /* 0x00005c001a1a7625 */ /* 0x000fe200078e0215 */
[----:B-1----:R-:W-:-:S03]  /*1550*/  IADD3 R22, R20, 0x42000, RZ ;  /* 0x0004200014167810 */ /* 0x002fc60007ffe0ff */
[----:B--2---:R-:W-:-:S04]  /*1560*/  IMAD.WIDE R24, R0, R21, c[0x0][0x170] ;  /* 0x00005c0000187625 */ /* 0x004fc800078e0215 */
[----:B------:R-:W-:-:S05]  /*1570*/  IMAD.WIDE R22, R22, R21, c[0x0][0x170] ;  /* 0x00005c0016167625 */ /* 0x000fca00078e0215 */
[----:B------:R3:W-:Y:S04]  /*1580*/  @P4 STG.E.128 [R22.64], R28 ;  /* 0x0000001c16004986 */ /* 0x0007e8000c101d04 */
[----:B----4-:R3:W-:Y:S04]  /*1590*/  @P3 STG.E.128 [R24.64], R4 ;  /* 0x0000000418003986 */ /* 0x0107e8000c101d04 */
[----:B------:R3:W-:Y:S04]  /*15a0*/  @P2 STG.E.128 [R26.64], R8 ;  /* 0x000000081a002986 */ /* 0x0007e8000c101d04 */
[----:B------:R3:W-:Y:S01]  /*15b0*/  @P1 STG.E.128 [R32.64], R12 ;  /* 0x0000000c20001986 */ /* 0x0007e2000c101d04 */
[----:B------:R-:W-:Y:S05]  /*15c0*/  @!P0 EXIT ;  /* 0x000000000000894d */ /* 0x000fea0003800000 */
[----:B---3--:R-:W1:Y:S01]  /*15d0*/  LDS.128 R8, [R2.X4+0x3000] ;  /* 0x0030000002087984 */ /* 0x008e620000004c00 */
[----:B------:R-:W-:-:S05]  /*15e0*/  IADD3 R4, R20, 0x5a000, RZ ;  /* 0x0005a00014047810 */ /* 0x000fca0007ffe0ff */
[----:B------:R-:W-:-:S05]  /*15f0*/  IMAD.WIDE R4, R4, R21, c[0x0][0x170] ;  /* 0x00005c0004047625 */ /* 0x000fca00078e0215 */
[----:B-1----:R-:W-:Y:S01]  /*1600*/  STG.E.128 [R4.64], R8 ;  /* 0x0000000804007986 */ /* 0x002fe2000c101d04 */
[----:B------:R-:W-:Y:S05]  /*1610*/  EXIT ;  /* 0x000000000000794d */ /* 0x000fea0003800000 */
.L_x_1:
[----:B------:R-:W-:-:S00]  /*1620*/  BRA `(.L_x_1) ;  /* 0xfffffff000007947 */ /* 0x000fc0000383ffff */
[----:B------:R-:W-:-:S00]  /*1630*/  NOP ;  /* 0x0000000000007918 */ /* 0x000fc00000000000 */
        /* <DEDUP_REMOVED lines=12> */
.L_x_2:


//--------------------- .nv.shared.triton_mm      --------------------------
	.section	.nv.shared.triton_mm,"aw",@nobits
	.sectionflags	@""
	.align	16
